//
// Generated by NVIDIA NVVM Compiler
//
// Compiler Build ID: CL-36424714
// Cuda compilation tools, release 13.0, V13.0.88
// Based on NVVM 20.0.0
//

.version 9.0
.target sm_100
.address_size 64

	// .globl	_Z21ColorBufferFillKernelP6uchar3fiii

.visible .entry _Z21ColorBufferFillKernelP6uchar3fiii(
	.param .u64 .ptr .align 1 _Z21ColorBufferFillKernelP6uchar3fiii_param_0,
	.param .f32 _Z21ColorBufferFillKernelP6uchar3fiii_param_1,
	.param .u32 _Z21ColorBufferFillKernelP6uchar3fiii_param_2,
	.param .u32 _Z21ColorBufferFillKernelP6uchar3fiii_param_3,
	.param .u32 _Z21ColorBufferFillKernelP6uchar3fiii_param_4
)
{
	.reg .b16 	%rs<2>;
	.reg .b32 	%r<36>;
	.reg .b32 	%f<25>;
	.reg .b64 	%rd<5>;
	.reg .b64 	%fd<12>;

	ld.param.u64 	%rd1, [_Z21ColorBufferFillKernelP6uchar3fiii_param_0];
	ld.param.u32 	%r1, [_Z21ColorBufferFillKernelP6uchar3fiii_param_2];
	ld.param.u32 	%r2, [_Z21ColorBufferFillKernelP6uchar3fiii_param_4];
	mov.u32 	%r3, %ctaid.x;
	mov.u32 	%r4, %ntid.x;
	mov.u32 	%r5, %tid.x;
	mad.lo.s32 	%r6, %r3, %r4, %r5;
	mov.u32 	%r7, %ctaid.y;
	mov.u32 	%r8, %ntid.y;
	mov.u32 	%r9, %tid.y;
	mad.lo.s32 	%r10, %r7, %r8, %r9;
	mad.lo.s32 	%r11, %r1, %r6, %r10;
	div.u32 	%r12, %r3, %r2;
	add.s32 	%r13, %r12, 1;
	mov.u32 	%r14, %nctaid.x;
	div.u32 	%r15, %r14, %r2;
	add.s32 	%r16, %r15, 1;
	mul.lo.s32 	%r17, %r12, %r2;
	sub.s32 	%r18, %r3, %r17;
	mad.lo.s32 	%r19, %r18, %r4, %r5;
	cvt.rn.f32.u32 	%f1, %r19;
	mul.lo.s32 	%r20, %r2, %r4;
	cvt.rn.f32.u32 	%f2, %r20;
	div.rn.f32 	%f3, %f1, %f2;
	div.u32 	%r21, %r7, %r2;
	add.s32 	%r22, %r21, 1;
	mov.u32 	%r23, %nctaid.y;
	div.u32 	%r24, %r23, %r2;
	add.s32 	%r25, %r24, 1;
	mul.lo.s32 	%r26, %r21, %r2;
	sub.s32 	%r27, %r7, %r26;
	mad.lo.s32 	%r28, %r27, %r8, %r9;
	cvt.rn.f32.u32 	%f4, %r28;
	mul.lo.s32 	%r29, %r2, %r8;
	cvt.rn.f32.u32 	%f5, %r29;
	div.rn.f32 	%f6, %f4, %f5;
	cvt.rn.f32.u32 	%f7, %r13;
	cvt.rn.f32.s32 	%f8, %r16;
	div.rn.f32 	%f9, %f7, %f8;
	cvt.rn.f32.u32 	%f10, %r22;
	cvt.rn.f32.u32 	%f11, %r25;
	div.rn.f32 	%f12, %f10, %f11;
	cvt.rn.f32.u32 	%f13, %r12;
	div.rn.f32 	%f14, %f13, %f8;
	mul.f32 	%f15, %f14, 0f437F0000;
	cvt.rzi.s32.f32 	%r30, %f15;
	cvt.rn.f64.s32 	%fd1, %r30;
	cvt.rn.f32.u32 	%f16, %r21;
	div.rn.f32 	%f17, %f16, %f8;
	mul.f32 	%f18, %f17, 0f437F0000;
	cvt.rzi.s32.f32 	%r31, %f18;
	cvt.rn.f64.s32 	%fd2, %r31;
	cvta.to.global.u64 	%rd2, %rd1;
	mul.f32 	%f19, %f12, 0f437F0000;
	cvt.rzi.s32.f32 	%r32, %f19;
	mul.f32 	%f20, %f9, 0f437F0000;
	cvt.rzi.s32.f32 	%r33, %f20;
	cvt.rn.f32.s32 	%f21, %r33;
	mul.f32 	%f22, %f3, %f21;
	cvt.f64.f32 	%fd3, %f22;
	cvt.f64.f32 	%fd4, %f3;
	mov.f64 	%fd5, 0d3FF0000000000000;
	sub.f64 	%fd6, %fd5, %fd4;
	fma.rn.f64 	%fd7, %fd6, %fd1, %fd3;
	cvt.rzi.u32.f64 	%r34, %fd7;
	cvt.rn.f32.s32 	%f23, %r32;
	mul.f32 	%f24, %f6, %f23;
	cvt.f64.f32 	%fd8, %f24;
	cvt.f64.f32 	%fd9, %f6;
	sub.f64 	%fd10, %fd5, %fd9;
	fma.rn.f64 	%fd11, %fd10, %fd2, %fd8;
	cvt.rzi.u32.f64 	%r35, %fd11;
	mul.wide.s32 	%rd3, %r11, 3;
	add.s64 	%rd4, %rd2, %rd3;
	st.global.u8 	[%rd4], %r34;
	st.global.u8 	[%rd4+1], %r35;
	mov.b16 	%rs1, 0;
	st.global.u8 	[%rd4+2], %rs1;
	ret;

}


// ===== COMPILED SASS (sm_100) =====

	.target	sm_100

	.elftype	@"ET_EXEC"


//--------------------- .note.nv.tkinfo           --------------------------
	.section	.note.nv.tkinfo,"",@"SHT_NOTE"
	.sectionflags	@"SHF_NOTE_NV_TKINFO"
	.tkinfo
        /*0018*/ 	.word	0x00000002
        /*0030*/ 	.string	""
        /*0030*/ 	.string	"ptxas"
        /*0030*/ 	.string	"Cuda compilation tools, release 13.0, V13.0.88"
        /*0030*/ 	.string	"Build cuda_13.0.r13.0/compiler.36424714_0"
        /*0030*/ 	.string	"-arch sm_100 -m 64 "



//--------------------- .note.nv.cuinfo           --------------------------
	.section	.note.nv.cuinfo,"",@"SHT_NOTE"
	.sectionflags	@"SHF_NOTE_NV_CUINFO"
        /*0018*/ 	.short	0x0002
        /*001a*/ 	.short	0x0064
        /*001c*/ 	.short	0x0082
	.zero		2


//--------------------- .nv.info                  --------------------------
	.section	.nv.info,"",@"SHT_CUDA_INFO"
	.align	4


	//----- nvinfo : EIATTR_REGCOUNT
	.align		4
        /*0000*/ 	.byte	0x04, 0x2f
        /*0002*/ 	.short	(.L_1 - .L_0)
	.align		4
.L_0:
        /*0004*/ 	.word	index@(_Z21ColorBufferFillKernelP6uchar3fiii)
        /*0008*/ 	.word	0x00000017


	//----- nvinfo : EIATTR_FRAME_SIZE
	.align		4
.L_1:
        /*000c*/ 	.byte	0x04, 0x11
        /*000e*/ 	.short	(.L_3 - .L_2)
	.align		4
.L_2:
        /*0010*/ 	.word	index@($__internal_0_$__cuda_sm3x_div_rn_noftz_f32_slowpath)
        /*0014*/ 	.word	0x00000000


	//----- nvinfo : EIATTR_FRAME_SIZE
	.align		4
.L_3:
        /*0018*/ 	.byte	0x04, 0x11
        /*001a*/ 	.short	(.L_5 - .L_4)
	.align		4
.L_4:
        /*001c*/ 	.word	index@(_Z21ColorBufferFillKernelP6uchar3fiii)
        /*0020*/ 	.word	0x00000000


	//----- nvinfo : EIATTR_MIN_STACK_SIZE
	.align		4
.L_5:
        /*0024*/ 	.byte	0x04, 0x12
        /*0026*/ 	.short	(.L_7 - .L_6)
	.align		4
.L_6:
        /*0028*/ 	.word	index@(_Z21ColorBufferFillKernelP6uchar3fiii)
        /*002c*/ 	.word	0x00000000
.L_7:


//--------------------- .nv.compat                --------------------------
	.section	.nv.compat,"",@"SHT_CUDA_COMPAT_INFO"
	.align	4
        /*0000*/ 	.byte	0x02, 0x09, 0x00, 0x00, 0x02, 0x02, 0x01, 0x00, 0x02, 0x05, 0x05, 0x00, 0x03, 0x07, 0x01, 0x01
        /*0010*/ 	.byte	0x02, 0x03, 0x00, 0x00, 0x02, 0x06, 0x01, 0x00, 0x04, 0x0b, 0x08, 0x00, 0x01, 0x00, 0x00, 0x00
        /*0020*/ 	.byte	0x00, 0x00, 0x00, 0x00


//--------------------- .nv.info._Z21ColorBufferFillKernelP6uchar3fiii --------------------------
	.section	.nv.info._Z21ColorBufferFillKernelP6uchar3fiii,"",@"SHT_CUDA_INFO"
	.sectionflags	@""
	.align	4


	//----- nvinfo : EIATTR_CUDA_API_VERSION
	.align		4
        /*0000*/ 	.byte	0x04, 0x37
        /*0002*/ 	.short	(.L_9 - .L_8)
.L_8:
        /*0004*/ 	.word	0x00000082


	//----- nvinfo : EIATTR_KPARAM_INFO
	.align		4
.L_9:
        /*0008*/ 	.byte	0x04, 0x17
        /*000a*/ 	.short	(.L_11 - .L_10)
.L_10:
        /*000c*/ 	.word	0x00000000
        /*0010*/ 	.short	0x0004
        /*0012*/ 	.short	0x0014
        /*0014*/ 	.byte	0x00, 0xf0, 0x11, 0x00


	//----- nvinfo : EIATTR_KPARAM_INFO
	.align		4
.L_11:
        /*0018*/ 	.byte	0x04, 0x17
        /*001a*/ 	.short	(.L_13 - .L_12)
.L_12:
        /*001c*/ 	.word	0x00000000
        /*0020*/ 	.short	0x0003
        /*0022*/ 	.short	0x0010
        /*0024*/ 	.byte	0x00, 0xf0, 0x11, 0x00


	//----- nvinfo : EIATTR_KPARAM_INFO
	.align		4
.L_13:
        /*0028*/ 	.byte	0x04, 0x17
        /*002a*/ 	.short	(.L_15 - .L_14)
.L_14:
        /*002c*/ 	.word	0x00000000
        /*0030*/ 	.short	0x0002
        /*0032*/ 	.short	0x000c
        /*0034*/ 	.byte	0x00, 0xf0, 0x11, 0x00


	//----- nvinfo : EIATTR_KPARAM_INFO
	.align		4
.L_15:
        /*0038*/ 	.byte	0x04, 0x17
        /*003a*/ 	.short	(.L_17 - .L_16)
.L_16:
        /*003c*/ 	.word	0x00000000
        /*0040*/ 	.short	0x0001
        /*0042*/ 	.short	0x0008
        /*0044*/ 	.byte	0x00, 0xf0, 0x11, 0x00


	//----- nvinfo : EIATTR_KPARAM_INFO
	.align		4
.L_17:
        /*0048*/ 	.byte	0x04, 0x17
        /*004a*/ 	.short	(.L_19 - .L_18)
.L_18:
        /*004c*/ 	.word	0x00000000
        /*0050*/ 	.short	0x0000
        /*0052*/ 	.short	0x0000
        /*0054*/ 	.byte	0x00, 0xf5, 0x21, 0x00


	//----- nvinfo : EIATTR_SPARSE_MMA_MASK
	.align		4
.L_19:
        /*0058*/ 	.byte	0x03, 0x50
        /*005a*/ 	.short	0x0000


	//----- nvinfo : EIATTR_MAXREG_COUNT
	.align		4
        /*005c*/ 	.byte	0x03, 0x1b
        /*005e*/ 	.short	0x00ff


	//----- nvinfo : EIATTR_MERCURY_ISA_VERSION
	.align		4
        /*0060*/ 	.byte	0x03, 0x5f
        /*0062*/ 	.short	0x0101


	//----- nvinfo : EIATTR_VRC_CTA_INIT_COUNT
	.align		4
        /*0064*/ 	.byte	0x02, 0x4a
	.zero		1
	.zero		1


	//----- nvinfo : EIATTR_EXIT_INSTR_OFFSETS
	.align		4
        /*0068*/ 	.byte	0x04, 0x1c
        /*006a*/ 	.short	(.L_21 - .L_20)


	//   ....[0]....
.L_20:
        /*006c*/ 	.word	0x00000c60


	//----- nvinfo : EIATTR_CRS_STACK_SIZE
	.align		4
.L_21:
        /*0070*/ 	.byte	0x04, 0x1e
        /*0072*/ 	.short	(.L_23 - .L_22)
.L_22:
        /*0074*/ 	.word	0x00000000


	//----- nvinfo : EIATTR_CBANK_PARAM_SIZE
	.align		4
.L_23:
        /*0078*/ 	.byte	0x03, 0x19
        /*007a*/ 	.short	0x0018


	//----- nvinfo : EIATTR_PARAM_CBANK
	.align		4
        /*007c*/ 	.byte	0x04, 0x0a
        /*007e*/ 	.short	(.L_25 - .L_24)
	.align		4
.L_24:
        /*0080*/ 	.word	index@(.nv.constant0._Z21ColorBufferFillKernelP6uchar3fiii)
        /*0084*/ 	.short	0x0380
        /*0086*/ 	.short	0x0018


	//----- nvinfo : EIATTR_SW_WAR
	.align		4
.L_25:
        /*0088*/ 	.byte	0x04, 0x36
        /*008a*/ 	.short	(.L_27 - .L_26)
.L_26:
        /*008c*/ 	.word	0x00000008
.L_27:


//--------------------- .nv.callgraph             --------------------------
	.section	.nv.callgraph,"",@"SHT_CUDA_CALLGRAPH"
	.align	4
	.sectionentsize	8
	.align		4
        /*0000*/ 	.word	0x00000000
	.align		4
        /*0004*/ 	.word	0xffffffff
	.align		4
        /*0008*/ 	.word	0x00000000
	.align		4
        /*000c*/ 	.word	0xfffffffe
	.align		4
        /*0010*/ 	.word	0x00000000
	.align		4
        /*0014*/ 	.word	0xfffffffd
	.align		4
        /*0018*/ 	.word	0x00000000
	.align		4
        /*001c*/ 	.word	0xfffffffc


//--------------------- .text._Z21ColorBufferFillKernelP6uchar3fiii --------------------------
	.section	.text._Z21ColorBufferFillKernelP6uchar3fiii,"ax",@progbits
	.align	128
        .global         _Z21ColorBufferFillKernelP6uchar3fiii
        .type           _Z21ColorBufferFillKernelP6uchar3fiii,@function
        .size           _Z21ColorBufferFillKernelP6uchar3fiii,(.L_x_20 - _Z21ColorBufferFillKernelP6uchar3fiii)
        .other          _Z21ColorBufferFillKernelP6uchar3fiii,@"STO_CUDA_ENTRY STV_DEFAULT"
_Z21ColorBufferFillKernelP6uchar3fiii:
.text._Z21ColorBufferFillKernelP6uchar3fiii:
[----:B------:R-:W-:Y:S08]  /*0000*/  LDC R1, c[0x0][0x37c] ;  /* 0x0000df00ff017b82 */ /* 0x000ff00000000800 */
[----:B------:R-:W0:Y:S01]  /*0010*/  LDC R9, c[0x0][0x394] ;  /* 0x0000e500ff097b82 */ /* 0x000e220000000800 */
[----:B------:R-:W1:Y:S01]  /*0020*/  S2R R11, SR_TID.X ;  /* 0x00000000000b7919 */ /* 0x000e620000002100 */
[----:B------:R-:W2:Y:S01]  /*0030*/  LDCU UR6, c[0x0][0x38c] ;  /* 0x00007180ff0677ac */ /* 0x000ea20008000800 */
[----:B------:R-:W-:Y:S01]  /*0040*/  BSSY.RECONVERGENT B0, `(.L_x_0) ;  /* 0x000003a000007945 */ /* 0x000fe20003800200 */
[----:B------:R-:W3:Y:S04]  /*0050*/  S2R R13, SR_TID.Y ;  /* 0x00000000000d7919 */ /* 0x000ee80000002200 */
[----:B------:R-:W4:Y:S08]  /*0060*/  S2UR UR4, SR_CTAID.X ;  /* 0x00000000000479c3 */ /* 0x000f300000002500 */
[----:B------:R-:W5:Y:S01]  /*0070*/  LDC R6, c[0x0][0x360] ;  /* 0x0000d800ff067b82 */ /* 0x000f620000000800 */
[----:B0-----:R-:W0:Y:S07]  /*0080*/  I2F.U32.RP R0, R9 ;  /* 0x0000000900007306 */ /* 0x001e2e0000209000 */
[----:B------:R-:W3:Y:S01]  /*0090*/  LDC R8, c[0x0][0x364] ;  /* 0x0000d900ff087b82 */ /* 0x000ee20000000800 */
[----:B------:R-:W-:-:S07]  /*00a0*/  ISETP.NE.U32.AND P1, PT, R9, RZ, PT ;  /* 0x000000ff0900720c */ /* 0x000fce0003f25070 */
[----:B------:R-:W3:Y:S01]  /*00b0*/  S2UR UR5, SR_CTAID.Y ;  /* 0x00000000000579c3 */ /* 0x000ee20000002600 */
[----:B0-----:R-:W0:Y:S02]  /*00c0*/  MUFU.RCP R0, R0 ;  /* 0x0000000000007308 */ /* 0x001e240000001000 */
[----:B0-----:R-:W-:-:S06]  /*00d0*/  VIADD R2, R0, 0xffffffe ;  /* 0x0ffffffe00027836 */ /* 0x001fcc0000000000 */
[----:B------:R0:W2:Y:S02]  /*00e0*/  F2I.FTZ.U32.TRUNC.NTZ R3, R2 ;  /* 0x0000000200037305 */ /* 0x0000a4000021f000 */
[----:B0-----:R-:W-:Y:S02]  /*00f0*/  HFMA2 R2, -RZ, RZ, 0, 0 ;  /* 0x00000000ff027431 */ /* 0x001fe400000001ff */
[----:B--2---:R-:W-:-:S04]  /*0100*/  IMAD.MOV R4, RZ, RZ, -R3 ;  /* 0x000000ffff047224 */ /* 0x004fc800078e0a03 */
[----:B------:R-:W-:Y:S02]  /*0110*/  IMAD R5, R4, R9, RZ ;  /* 0x0000000904057224 */ /* 0x000fe400078e02ff */
[----:B------:R-:W0:Y:S02]  /*0120*/  LDC R4, c[0x0][0x370] ;  /* 0x0000dc00ff047b82 */ /* 0x000e240000000800 */
[----:B------:R-:W-:-:S04]  /*0130*/  IMAD.HI.U32 R3, R3, R5, R2 ;  /* 0x0000000503037227 */ /* 0x000fc800078e0002 */
[----:B-----5:R-:W-:Y:S02]  /*0140*/  IMAD R2, R6, R9, RZ ;  /* 0x0000000906027224 */ /* 0x020fe400078e02ff */
[----:B----4-:R-:W-:-:S03]  /*0150*/  IMAD.HI.U32 R5, R3, UR4, RZ ;  /* 0x0000000403057c27 */ /* 0x010fc6000f8e00ff */
[----:B------:R-:W-:Y:S01]  /*0160*/  I2FP.F32.U32 R15, R2 ;  /* 0x00000002000f7245 */ /* 0x000fe20000201000 */
[----:B------:R-:W-:Y:S01]  /*0170*/  IMAD.MOV R0, RZ, RZ, -R5 ;  /* 0x000000ffff007224 */ /* 0x000fe200078e0a05 */
[----:B------:R-:W-:-:S03]  /*0180*/  LOP3.LUT R2, RZ, R9, RZ, 0x33, !PT ;  /* 0x00000009ff027212 */ /* 0x000fc600078e33ff */
[----:B------:R-:W-:-:S05]  /*0190*/  IMAD R0, R9, R0, UR4 ;  /* 0x0000000409007e24 */ /* 0x000fca000f8e0200 */
[----:B------:R-:W-:Y:S01]  /*01a0*/  ISETP.GE.U32.AND P2, PT, R0, R9, PT ;  /* 0x000000090000720c */ /* 0x000fe20003f46070 */
[----:B0-----:R-:W-:-:S12]  /*01b0*/  IMAD.HI.U32 R7, R3, R4, RZ ;  /* 0x0000000403077227 */ /* 0x001fd800078e00ff */
[----:B------:R-:W-:Y:S02]  /*01c0*/  @P2 IMAD.IADD R0, R0, 0x1, -R9 ;  /* 0x0000000100002824 */ /* 0x000fe400078e0a09 */
[----:B------:R-:W-:-:S03]  /*01d0*/  @P2 VIADD R5, R5, 0x1 ;  /* 0x0000000105052836 */ /* 0x000fc60000000000 */
[----:B------:R-:W-:Y:S02]  /*01e0*/  ISETP.GE.U32.AND P0, PT, R0, R9, PT ;  /* 0x000000090000720c */ /* 0x000fe40003f06070 */
[----:B------:R-:W-:-:S05]  /*01f0*/  IADD3 R0, PT, PT, -R7, RZ, RZ ;  /* 0x000000ff07007210 */ /* 0x000fca0007ffe1ff */
[----:B------:R-:W-:Y:S02]  /*0200*/  IMAD R0, R9, R0, R4 ;  /* 0x0000000009007224 */ /* 0x000fe400078e0204 */
[----:B------:R-:W0:Y:S03]  /*0210*/  MUFU.RCP R4, R15 ;  /* 0x0000000f00047308 */ /* 0x000e260000001000 */
[----:B------:R-:W-:Y:S01]  /*0220*/  ISETP.GE.U32.AND P2, PT, R0, R9, PT ;  /* 0x000000090000720c */ /* 0x000fe20003f46070 */
[----:B------:R-:W-:-:S05]  /*0230*/  @P0 VIADD R5, R5, 0x1 ;  /* 0x0000000105050836 */ /* 0x000fca0000000000 */
[----:B------:R-:W-:-:S04]  /*0240*/  SEL R5, R2, R5, !P1 ;  /* 0x0000000502057207 */ /* 0x000fc80004800000 */
[----:B------:R-:W-:-:S03]  /*0250*/  IADD3 R10, PT, PT, -R5, RZ, RZ ;  /* 0x000000ff050a7210 */ /* 0x000fc60007ffe1ff */
[----:B------:R-:W-:Y:S02]  /*0260*/  @P2 IMAD.IADD R0, R0, 0x1, -R9 ;  /* 0x0000000100002824 */ /* 0x000fe400078e0a09 */
[----:B------:R-:W-:Y:S02]  /*0270*/  IMAD R3, R9, R10, UR4 ;  /* 0x0000000409037e24 */ /* 0x000fe4000f8e020a */
[----:B------:R-:W-:Y:S01]  /*0280*/  @P2 VIADD R7, R7, 0x1 ;  /* 0x0000000107072836 */ /* 0x000fe20000000000 */
[----:B------:R-:W-:Y:S01]  /*0290*/  ISETP.GE.U32.AND P0, PT, R0, R9, PT ;  /* 0x000000090000720c */ /* 0x000fe20003f06070 */
[--C-:B-1----:R-:W-:Y:S02]  /*02a0*/  IMAD R0, R3, R6, R11.reuse ;  /* 0x0000000603007224 */ /* 0x102fe400078e020b */
[----:B0-----:R-:W-:Y:S01]  /*02b0*/  FFMA R3, -R15, R4, 1 ;  /* 0x3f8000000f037423 */ /* 0x001fe20000000104 */
[----:B------:R-:W-:Y:S02]  /*02c0*/  IMAD R6, R6, UR4, R11 ;  /* 0x0000000406067c24 */ /* 0x000fe4000f8e020b */
[----:B------:R-:W-:Y:S01]  /*02d0*/  I2FP.F32.U32 R0, R0 ;  /* 0x0000000000007245 */ /* 0x000fe20000201000 */
[----:B------:R-:W-:Y:S01]  /*02e0*/  FFMA R9, R4, R3, R4 ;  /* 0x0000000304097223 */ /* 0x000fe20000000004 */
[----:B---3--:R-:W-:-:S03]  /*02f0*/  IMAD R3, R8, UR5, R13 ;  /* 0x0000000508037c24 */ /* 0x008fc6000f8e020d */
[----:B------:R-:W-:Y:S01]  /*0300*/  FFMA R4, R0, R9, RZ ;  /* 0x0000000900047223 */ /* 0x000fe200000000ff */
[----:B------:R-:W-:Y:S01]  /*0310*/  IMAD R6, R6, UR6, R3 ;  /* 0x0000000606067c24 */ /* 0x000fe2000f8e0203 */
[----:B------:R-:W-:Y:S01]  /*0320*/  @P0 IADD3 R7, PT, PT, R7, 0x1, RZ ;  /* 0x0000000107070810 */ /* 0x000fe20007ffe0ff */
[----:B------:R-:W0:Y:S01]  /*0330*/  FCHK P0, R0, R15 ;  /* 0x0000000f00007302 */ /* 0x000e220000000000 */
[----:B------:R-:W-:Y:S02]  /*0340*/  FFMA R10, -R15, R4, R0 ;  /* 0x000000040f0a7223 */ /* 0x000fe40000000100 */
[----:B------:R-:W-:Y:S02]  /*0350*/  SEL R11, R2, R7, !P1 ;  /* 0x00000007020b7207 */ /* 0x000fe40004800000 */
[----:B------:R-:W-:Y:S01]  /*0360*/  FFMA R7, R9, R10, R4 ;  /* 0x0000000a09077223 */ /* 0x000fe20000000004 */
[----:B------:R-:W-:Y:S02]  /*0370*/  VIADD R9, R5, 0x1 ;  /* 0x0000000105097836 */ /* 0x000fe40000000000 */
[----:B------:R-:W-:Y:S01]  /*0380*/  VIADD R11, R11, 0x1 ;  /* 0x000000010b0b7836 */ /* 0x000fe20000000000 */
[----:B0-----:R-:W-:Y:S06]  /*0390*/  @!P0 BRA `(.L_x_1) ;  /* 0x0000000000108947 */ /* 0x001fec0003800000 */
[----:B------:R-:W-:Y:S02]  /*03a0*/  MOV R3, R15 ;  /* 0x0000000f00037202 */ /* 0x000fe40000000f00 */
[----:B------:R-:W-:-:S07]  /*03b0*/  MOV R2, 0x3d0 ;  /* 0x000003d000027802 */ /* 0x000fce0000000f00 */
[----:B------:R-:W-:Y:S05]  /*03c0*/  CALL.REL.NOINC `($__internal_0_$__cuda_sm3x_div_rn_noftz_f32_slowpath) ;  /* 0x0000000800287944 */ /* 0x000fea0003c00000 */
[----:B------:R-:W-:-:S07]  /*03d0*/  IMAD.MOV.U32 R7, RZ, RZ, R0 ;  /* 0x000000ffff077224 */ /* 0x000fce00078e0000 */
.L_x_1:
[----:B------:R-:W-:Y:S05]  /*03e0*/  BSYNC.RECONVERGENT B0 ;  /* 0x0000000000007941 */ /* 0x000fea0003800200 */
.L_x_0:
[----:B------:R-:W0:Y:S01]  /*03f0*/  LDC R3, c[0x0][0x394] ;  /* 0x0000e500ff037b82 */ /* 0x000e220000000800 */
[----:B------:R-:W-:Y:S07]  /*0400*/  BSSY.RECONVERGENT B0, `(.L_x_2) ;  /* 0x0000032000007945 */ /* 0x000fee0003800200 */
[----:B------:R-:W1:Y:S01]  /*0410*/  LDC R10, c[0x0][0x374] ;  /* 0x0000dd00ff0a7b82 */ /* 0x000e620000000800 */
[----:B0-----:R-:W0:Y:S08]  /*0420*/  I2F.U32.RP R2, R3 ;  /* 0x0000000300027306 */ /* 0x001e300000209000 */
[----:B0-----:R-:W0:Y:S02]  /*0430*/  MUFU.RCP R2, R2 ;  /* 0x0000000200027308 */ /* 0x001e240000001000 */
[----:B0-----:R-:W-:-:S06]  /*0440*/  VIADD R14, R2, 0xffffffe ;  /* 0x0ffffffe020e7836 */ /* 0x001fcc0000000000 */
[----:B------:R0:W2:Y:S02]  /*0450*/  F2I.FTZ.U32.TRUNC.NTZ R15, R14 ;  /* 0x0000000e000f7305 */ /* 0x0000a4000021f000 */
[----:B0-----:R-:W-:Y:S01]  /*0460*/  IMAD.MOV.U32 R14, RZ, RZ, RZ ;  /* 0x000000ffff0e7224 */ /* 0x001fe200078e00ff */
[----:B--2---:R-:W-:-:S05]  /*0470*/  IADD3 R0, PT, PT, RZ, -R15, RZ ;  /* 0x8000000fff007210 */ /* 0x004fca0007ffe0ff */
[----:B------:R-:W-:-:S04]  /*0480*/  IMAD R17, R0, R3, RZ ;  /* 0x0000000300117224 */ /* 0x000fc800078e02ff */
[----:B------:R-:W-:-:S06]  /*0490*/  IMAD.HI.U32 R17, R15, R17, R14 ;  /* 0x000000110f117227 */ /* 0x000fcc00078e000e */
[----:B------:R-:W-:-:S04]  /*04a0*/  IMAD.HI.U32 R4, R17, UR5, RZ ;  /* 0x0000000511047c27 */ /* 0x000fc8000f8e00ff */
[----:B------:R-:W-:Y:S02]  /*04b0*/  IMAD.MOV R0, RZ, RZ, -R4 ;  /* 0x000000ffff007224 */ /* 0x000fe400078e0a04 */
[----:B-1----:R-:W-:Y:S01]  /*04c0*/  IMAD.HI.U32 R2, R17, R10, RZ ;  /* 0x0000000a11027227 */ /* 0x002fe200078e00ff */
[----:B------:R-:W-:-:S03]  /*04d0*/  LOP3.LUT R17, RZ, R3, RZ, 0x33, !PT ;  /* 0x00000003ff117212 */ /* 0x000fc600078e33ff */
[----:B------:R-:W-:Y:S02]  /*04e0*/  IMAD R0, R3, R0, UR5 ;  /* 0x0000000503007e24 */ /* 0x000fe4000f8e0200 */
[----:B------:R-:W-:-:S03]  /*04f0*/  IMAD.MOV R12, RZ, RZ, -R2 ;  /* 0x000000ffff0c7224 */ /* 0x000fc600078e0a02 */
[----:B------:R-:W-:-:S13]  /*0500*/  ISETP.GE.U32.AND P2, PT, R0, R3, PT ;  /* 0x000000030000720c */ /* 0x000fda0003f46070 */
[-C--:B------:R-:W-:Y:S02]  /*0510*/  @P2 IADD3 R0, PT, PT, R0, -R3.reuse, RZ ;  /* 0x8000000300002210 */ /* 0x080fe40007ffe0ff */
[----:B------:R-:W-:Y:S02]  /*0520*/  @P2 IADD3 R4, PT, PT, R4, 0x1, RZ ;  /* 0x0000000104042810 */ /* 0x000fe40007ffe0ff */
[-C--:B------:R-:W-:Y:S01]  /*0530*/  ISETP.GE.U32.AND P0, PT, R0, R3.reuse, PT ;  /* 0x000000030000720c */ /* 0x080fe20003f06070 */
[C---:B------:R-:W-:Y:S01]  /*0540*/  IMAD R0, R3.reuse, R12, R10 ;  /* 0x0000000c03007224 */ /* 0x040fe200078e020a */
[----:B------:R-:W-:Y:S01]  /*0550*/  ISETP.NE.U32.AND P2, PT, R3, RZ, PT ;  /* 0x000000ff0300720c */ /* 0x000fe20003f45070 */
[----:B------:R-:W-:-:S03]  /*0560*/  IMAD R10, R8, R3, RZ ;  /* 0x00000003080a7224 */ /* 0x000fc600078e02ff */
[----:B------:R-:W-:Y:S02]  /*0570*/  ISETP.GE.U32.AND P1, PT, R0, R3, PT ;  /* 0x000000030000720c */ /* 0x000fe40003f26070 */
[----:B------:R-:W-:-:S04]  /*0580*/  I2FP.F32.U32 R15, R10 ;  /* 0x0000000a000f7245 */ /* 0x000fc80000201000 */
[----:B------:R-:W0:Y:S01]  /*0590*/  MUFU.RCP R10, R15 ;  /* 0x0000000f000a7308 */ /* 0x000e220000001000 */
[----:B------:R-:W-:-:S05]  /*05a0*/  @P0 VIADD R4, R4, 0x1 ;  /* 0x0000000104040836 */ /* 0x000fca0000000000 */
[----:B------:R-:W-:Y:S02]  /*05b0*/  SEL R4, R17, R4, !P2 ;  /* 0x0000000411047207 */ /* 0x000fe40005000000 */
[-C--:B------:R-:W-:Y:S02]  /*05c0*/  @P1 IADD3 R0, PT, PT, R0, -R3.reuse, RZ ;  /* 0x8000000300001210 */ /* 0x080fe40007ffe0ff */
[----:B------:R-:W-:Y:S01]  /*05d0*/  @P1 IADD3 R2, PT, PT, R2, 0x1, RZ ;  /* 0x0000000102021810 */ /* 0x000fe20007ffe0ff */
[----:B------:R-:W-:Y:S01]  /*05e0*/  IMAD.MOV R12, RZ, RZ, -R4 ;  /* 0x000000ffff0c7224 */ /* 0x000fe200078e0a04 */
[----:B------:R-:W-:-:S03]  /*05f0*/  ISETP.GE.U32.AND P0, PT, R0, R3, PT ;  /* 0x000000030000720c */ /* 0x000fc60003f06070 */
[----:B------:R-:W-:-:S04]  /*0600*/  IMAD R3, R3, R12, UR5 ;  /* 0x0000000503037e24 */ /* 0x000fc8000f8e020c */
[----:B------:R-:W-:Y:S02]  /*0610*/  IMAD R0, R3, R8, R13 ;  /* 0x0000000803007224 */ /* 0x000fe400078e020d */
[----:B0-----:R-:W-:-:S03]  /*0620*/  FFMA R3, -R15, R10, 1 ;  /* 0x3f8000000f037423 */ /* 0x001fc6000000010a */
[----:B------:R-:W-:Y:S01]  /*0630*/  I2FP.F32.U32 R0, R0 ;  /* 0x0000000000007245 */ /* 0x000fe20000201000 */
[----:B------:R-:W-:Y:S02]  /*0640*/  @P0 VIADD R2, R2, 0x1 ;  /* 0x0000000102020836 */ /* 0x000fe40000000000 */
[----:B------:R-:W-:Y:S01]  /*0650*/  FFMA R3, R10, R3, R10 ;  /* 0x000000030a037223 */ /* 0x000fe2000000000a */
[----:B------:R-:W-:Y:S01]  /*0660*/  VIADD R10, R4, 0x1 ;  /* 0x00000001040a7836 */ /* 0x000fe20000000000 */
[----:B------:R-:W0:Y:S02]  /*0670*/  FCHK P0, R0, R15 ;  /* 0x0000000f00007302 */ /* 0x000e240000000000 */
[----:B------:R-:W-:Y:S01]  /*0680*/  FFMA R8, R0, R3, RZ ;  /* 0x0000000300087223 */ /* 0x000fe200000000ff */
[----:B------:R-:W-:-:S03]  /*0690*/  SEL R13, R17, R2, !P2 ;  /* 0x00000002110d7207 */ /* 0x000fc60005000000 */
[----:B------:R-:W-:Y:S01]  /*06a0*/  FFMA R2, -R15, R8, R0 ;  /* 0x000000080f027223 */ /* 0x000fe20000000100 */
[----:B------:R-:W-:-:S03]  /*06b0*/  IADD3 R13, PT, PT, R13, 0x1, RZ ;  /* 0x000000010d0d7810 */ /* 0x000fc60007ffe0ff */
[----:B------:R-:W-:Y:S01]  /*06c0*/  FFMA R8, R3, R2, R8 ;  /* 0x0000000203087223 */ /* 0x000fe20000000008 */
[----:B0-----:R-:W-:Y:S06]  /*06d0*/  @!P0 BRA `(.L_x_3) ;  /* 0x0000000000108947 */ /* 0x001fec0003800000 */
[----:B------:R-:W-:Y:S02]  /*06e0*/  MOV R3, R15 ;  /* 0x0000000f00037202 */ /* 0x000fe40000000f00 */
[----:B------:R-:W-:-:S07]  /*06f0*/  MOV R2, 0x710 ;  /* 0x0000071000027802 */ /* 0x000fce0000000f00 */
[----:B------:R-:W-:Y:S05]  /*0700*/  CALL.REL.NOINC `($__internal_0_$__cuda_sm3x_div_rn_noftz_f32_slowpath) ;  /* 0x0000000400587944 */ /* 0x000fea0003c00000 */
[----:B------:R-:W-:-:S07]  /*0710*/  IMAD.MOV.U32 R8, RZ, RZ, R0 ;  /* 0x000000ffff087224 */ /* 0x000fce00078e0000 */
.L_x_3:
[----:B------:R-:W-:Y:S05]  /*0720*/  BSYNC.RECONVERGENT B0 ;  /* 0x0000000000007941 */ /* 0x000fea0003800200 */
.L_x_2:
[----:B------:R-:W-:Y:S02]  /*0730*/  I2FP.F32.S32 R11, R11 ;  /* 0x0000000b000b7245 */ /* 0x000fe40000201400 */
[----:B------:R-:W-:Y:S02]  /*0740*/  I2FP.F32.U32 R0, R9 ;  /* 0x0000000900007245 */ /* 0x000fe40000201000 */
[----:B------:R-:W0:Y:S08]  /*0750*/  MUFU.RCP R2, R11 ;  /* 0x0000000b00027308 */ /* 0x000e300000001000 */
[----:B------:R-:W1:Y:S01]  /*0760*/  FCHK P0, R0, R11 ;  /* 0x0000000b00007302 */ /* 0x000e620000000000 */
[----:B0-----:R-:W-:-:S04]  /*0770*/  FFMA R3, -R11, R2, 1 ;  /* 0x3f8000000b037423 */ /* 0x001fc80000000102 */
[----:B------:R-:W-:-:S04]  /*0780*/  FFMA R3, R2, R3, R2 ;  /* 0x0000000302037223 */ /* 0x000fc80000000002 */
[----:B------:R-:W-:-:S04]  /*0790*/  FFMA R2, R0, R3, RZ ;  /* 0x0000000300027223 */ /* 0x000fc800000000ff */
[----:B------:R-:W-:-:S04]  /*07a0*/  FFMA R9, -R11, R2, R0 ;  /* 0x000000020b097223 */ /* 0x000fc80000000100 */
[----:B------:R-:W-:Y:S01]  /*07b0*/  FFMA R9, R3, R9, R2 ;  /* 0x0000000903097223 */ /* 0x000fe20000000002 */
[----:B-1----:R-:W-:Y:S06]  /*07c0*/  @!P0 BRA `(.L_x_4) ;  /* 0x0000000000108947 */ /* 0x002fec0003800000 */
[----:B------:R-:W-:Y:S02]  /*07d0*/  MOV R3, R11 ;  /* 0x0000000b00037202 */ /* 0x000fe40000000f00 */
[----:B------:R-:W-:-:S07]  /*07e0*/  MOV R2, 0x800 ;  /* 0x0000080000027802 */ /* 0x000fce0000000f00 */
[----:B------:R-:W-:Y:S05]  /*07f0*/  CALL.REL.NOINC `($__internal_0_$__cuda_sm3x_div_rn_noftz_f32_slowpath) ;  /* 0x00000004001c7944 */ /* 0x000fea0003c00000 */
[----:B------:R-:W-:-:S07]  /*0800*/  IMAD.MOV.U32 R9, RZ, RZ, R0 ;  /* 0x000000ffff097224 */ /* 0x000fce00078e0000 */
.L_x_4:
[----:B------:R-:W-:Y:S02]  /*0810*/  I2FP.F32.U32 R3, R13 ;  /* 0x0000000d00037245 */ /* 0x000fe40000201000 */
        /* <DEDUP_REMOVED lines=9> */
[----:B------:R-:W-:-:S07]  /*08b0*/  MOV R2, 0x8d0 ;  /* 0x000008d000027802 */ /* 0x000fce0000000f00 */
[----:B------:R-:W-:Y:S05]  /*08c0*/  CALL.REL.NOINC `($__internal_0_$__cuda_sm3x_div_rn_noftz_f32_slowpath) ;  /* 0x0000000000e87944 */ /* 0x000fea0003c00000 */
[----:B------:R-:W-:-:S07]  /*08d0*/  MOV R10, R0 ;  /* 0x00000000000a7202 */ /* 0x000fce0000000f00 */
.L_x_5:
[----:B------:R-:W0:Y:S01]  /*08e0*/  MUFU.RCP R0, R11 ;  /* 0x0000000b00007308 */ /* 0x000e220000001000 */
[----:B------:R-:W-:-:S07]  /*08f0*/  I2FP.F32.U32 R2, R5 ;  /* 0x0000000500027245 */ /* 0x000fce0000201000 */
[----:B------:R-:W1:Y:S01]  /*0900*/  FCHK P0, R2, R11 ;  /* 0x0000000b02007302 */ /* 0x000e620000000000 */
[----:B0-----:R-:W-:-:S04]  /*0910*/  FFMA R3, -R11, R0, 1 ;  /* 0x3f8000000b037423 */ /* 0x001fc80000000100 */
[----:B------:R-:W-:-:S04]  /*0920*/  FFMA R0, R0, R3, R0 ;  /* 0x0000000300007223 */ /* 0x000fc80000000000 */
[----:B------:R-:W-:-:S04]  /*0930*/  FFMA R3, R0, R2, RZ ;  /* 0x0000000200037223 */ /* 0x000fc800000000ff */
[----:B------:R-:W-:-:S04]  /*0940*/  FFMA R12, -R11, R3, R2 ;  /* 0x000000030b0c7223 */ /* 0x000fc80000000102 */
[----:B------:R-:W-:Y:S01]  /*0950*/  FFMA R0, R0, R12, R3 ;  /* 0x0000000c00007223 */ /* 0x000fe20000000003 */
[----:B-1----:R-:W-:Y:S06]  /*0960*/  @!P0 BRA `(.L_x_6) ;  /* 0x0000000000108947 */ /* 0x002fec0003800000 */
[----:B------:R-:W-:Y:S01]  /*0970*/  IMAD.MOV.U32 R0, RZ, RZ, R2 ;  /* 0x000000ffff007224 */ /* 0x000fe200078e0002 */
[----:B------:R-:W-:Y:S02]  /*0980*/  MOV R3, R11 ;  /* 0x0000000b00037202 */ /* 0x000fe40000000f00 */
[----:B------:R-:W-:-:S07]  /*0990*/  MOV R2, 0x9b0 ;  /* 0x000009b000027802 */ /* 0x000fce0000000f00 */
[----:B------:R-:W-:Y:S05]  /*09a0*/  CALL.REL.NOINC `($__internal_0_$__cuda_sm3x_div_rn_noftz_f32_slowpath) ;  /* 0x0000000000b07944 */ /* 0x000fea0003c00000 */
.L_x_6:
[----:B------:R-:W0:Y:S01]  /*09b0*/  MUFU.RCP R14, R11 ;  /* 0x0000000b000e7308 */ /* 0x000e220000001000 */
[----:B------:R-:W-:Y:S01]  /*09c0*/  FMUL R2, R0, 255 ;  /* 0x437f000000027820 */ /* 0x000fe20000400000 */
[----:B------:R-:W-:Y:S01]  /*09d0*/  I2FP.F32.U32 R12, R4 ;  /* 0x00000004000c7245 */ /* 0x000fe20000201000 */
[----:B------:R-:W1:Y:S05]  /*09e0*/  LDCU.64 UR4, c[0x0][0x358] ;  /* 0x00006b00ff0477ac */ /* 0x000e6a0008000a00 */
[----:B------:R-:W2:Y:S08]  /*09f0*/  F2I.TRUNC.NTZ R2, R2 ;  /* 0x0000000200027305 */ /* 0x000eb0000020f100 */
[----:B------:R-:W3:Y:S01]  /*0a00*/  FCHK P0, R12, R11 ;  /* 0x0000000b0c007302 */ /* 0x000ee20000000000 */
[----:B0-----:R-:W-:-:S04]  /*0a10*/  FFMA R3, -R11, R14, 1 ;  /* 0x3f8000000b037423 */ /* 0x001fc8000000010e */
[----:B------:R-:W-:-:S03]  /*0a20*/  FFMA R0, R14, R3, R14 ;  /* 0x000000030e007223 */ /* 0x000fc6000000000e */
[----:B--2---:R0:W2:Y:S01]  /*0a30*/  I2F.F64 R4, R2 ;  /* 0x0000000200047312 */ /* 0x0040a20000201c00 */
[----:B------:R-:W-:-:S04]  /*0a40*/  FFMA R3, R0, R12, RZ ;  /* 0x0000000c00037223 */ /* 0x000fc800000000ff */
[----:B------:R-:W-:-:S04]  /*0a50*/  FFMA R14, -R11, R3, R12 ;  /* 0x000000030b0e7223 */ /* 0x000fc8000000010c */
[----:B------:R-:W-:Y:S01]  /*0a60*/  FFMA R0, R0, R14, R3 ;  /* 0x0000000e00007223 */ /* 0x000fe20000000003 */
[----:B01-3--:R-:W-:Y:S06]  /*0a70*/  @!P0 BRA `(.L_x_7) ;  /* 0x0000000000108947 */ /* 0x00bfec0003800000 */
[----:B------:R-:W-:Y:S01]  /*0a80*/  IMAD.MOV.U32 R0, RZ, RZ, R12 ;  /* 0x000000ffff007224 */ /* 0x000fe200078e000c */
[----:B------:R-:W-:Y:S02]  /*0a90*/  MOV R3, R11 ;  /* 0x0000000b00037202 */ /* 0x000fe40000000f00 */
[----:B------:R-:W-:-:S07]  /*0aa0*/  MOV R2, 0xac0 ;  /* 0x00000ac000027802 */ /* 0x000fce0000000f00 */
[----:B--2---:R-:W-:Y:S05]  /*0ab0*/  CALL.REL.NOINC `($__internal_0_$__cuda_sm3x_div_rn_noftz_f32_slowpath) ;  /* 0x00000000006c7944 */ /* 0x004fea0003c00000 */
.L_x_7:
[----:B------:R-:W-:Y:S01]  /*0ac0*/  FMUL R16, R9, 255 ;  /* 0x437f000009107820 */ /* 0x000fe20000400000 */
[----:B------:R-:W-:Y:S01]  /*0ad0*/  FMUL R9, R10, 255 ;  /* 0x437f00000a097820 */ /* 0x000fe20000400000 */
[----:B------:R-:W-:Y:S01]  /*0ae0*/  FMUL R0, R0, 255 ;  /* 0x437f000000007820 */ /* 0x000fe20000400000 */
[----:B------:R-:W0:Y:S01]  /*0af0*/  F2F.F64.F32 R2, R7 ;  /* 0x0000000700027310 */ /* 0x000e220000201800 */
[----:B------:R-:W1:Y:S07]  /*0b00*/  LDC.64 R18, c[0x0][0x380] ;  /* 0x0000e000ff127b82 */ /* 0x000e6e0000000a00 */
[----:B------:R-:W3:Y:S01]  /*0b10*/  F2I.TRUNC.NTZ R16, R16 ;  /* 0x0000001000107305 */ /* 0x000ee2000020f100 */
[----:B0-----:R-:W-:-:S07]  /*0b20*/  DADD R2, -R2, 1 ;  /* 0x3ff0000002027429 */ /* 0x001fce0000000100 */
[----:B------:R-:W0:Y:S01]  /*0b30*/  F2I.TRUNC.NTZ R9, R9 ;  /* 0x0000000900097305 */ /* 0x000e22000020f100 */
[----:B---3--:R-:W-:-:S07]  /*0b40*/  I2FP.F32.S32 R14, R16 ;  /* 0x00000010000e7245 */ /* 0x008fce0000201400 */
[----:B------:R-:W3:Y:S01]  /*0b50*/  F2I.TRUNC.NTZ R0, R0 ;  /* 0x0000000000007305 */ /* 0x000ee2000020f100 */
[----:B------:R-:W-:Y:S01]  /*0b60*/  FMUL R14, R14, R7 ;  /* 0x000000070e0e7220 */ /* 0x000fe20000400000 */
[----:B0-----:R-:W-:-:S06]  /*0b70*/  I2FP.F32.S32 R7, R9 ;  /* 0x0000000900077245 */ /* 0x001fcc0000201400 */
[----:B------:R-:W0:Y:S01]  /*0b80*/  F2F.F64.F32 R10, R8 ;  /* 0x00000008000a7310 */ /* 0x000e220000201800 */
[----:B------:R-:W-:Y:S01]  /*0b90*/  FMUL R17, R7, R8 ;  /* 0x0000000807117220 */ /* 0x000fe20000400000 */
[----:B-1----:R-:W-:-:S06]  /*0ba0*/  IMAD.WIDE R6, R6, 0x3, R18 ;  /* 0x0000000306067825 */ /* 0x002fcc00078e0212 */
[----:B---3--:R-:W-:Y:S01]  /*0bb0*/  I2F.F64 R12, R0 ;  /* 0x00000000000c7312 */ /* 0x008fe20000201c00 */
[----:B------:R-:W-:Y:S01]  /*0bc0*/  STG.E.U8 desc[UR4][R6.64+0x2], RZ ;  /* 0x000002ff06007986 */ /* 0x000fe2000c101104 */
[----:B0-----:R-:W-:-:S06]  /*0bd0*/  DADD R10, -R10, 1 ;  /* 0x3ff000000a0a7429 */ /* 0x001fcc0000000100 */
[----:B------:R-:W2:Y:S08]  /*0be0*/  F2F.F64.F32 R14, R14 ;  /* 0x0000000e000e7310 */ /* 0x000eb00000201800 */
[----:B------:R-:W0:Y:S01]  /*0bf0*/  F2F.F64.F32 R16, R17 ;  /* 0x0000001100107310 */ /* 0x000e220000201800 */
[----:B--2---:R-:W-:Y:S02]  /*0c00*/  DFMA R2, R4, R2, R14 ;  /* 0x000000020402722b */ /* 0x004fe4000000000e */
[----:B0-----:R-:W-:-:S08]  /*0c10*/  DFMA R10, R12, R10, R16 ;  /* 0x0000000a0c0a722b */ /* 0x001fd00000000010 */
[----:B------:R-:W0:Y:S08]  /*0c20*/  F2I.U32.F64.TRUNC R3, R2 ;  /* 0x0000000200037311 */ /* 0x000e30000030d000 */
[----:B------:R-:W1:Y:S01]  /*0c30*/  F2I.U32.F64.TRUNC R11, R10 ;  /* 0x0000000a000b7311 */ /* 0x000e62000030d000 */
[----:B0-----:R-:W-:Y:S04]  /*0c40*/  STG.E.U8 desc[UR4][R6.64], R3 ;  /* 0x0000000306007986 */ /* 0x001fe8000c101104 */
[----:B-1----:R-:W-:Y:S01]  /*0c50*/  STG.E.U8 desc[UR4][R6.64+0x1], R11 ;  /* 0x0000010b06007986 */ /* 0x002fe2000c101104 */
[----:B------:R-:W-:Y:S05]  /*0c60*/  EXIT ;  /* 0x000000000000794d */ /* 0x000fea0003800000 */
        .weak           $__internal_0_$__cuda_sm3x_div_rn_noftz_f32_slowpath
        .type           $__internal_0_$__cuda_sm3x_div_rn_noftz_f32_slowpath,@function
        .size           $__internal_0_$__cuda_sm3x_div_rn_noftz_f32_slowpath,(.L_x_20 - $__internal_0_$__cuda_sm3x_div_rn_noftz_f32_slowpath)
$__internal_0_$__cuda_sm3x_div_rn_noftz_f32_slowpath:
[----:B------:R-:W-:Y:S01]  /*0c70*/  SHF.R.U32.HI R12, RZ, 0x17, R3 ;  /* 0x00000017ff0c7819 */ /* 0x000fe20000011603 */
[----:B------:R-:W-:Y:S01]  /*0c80*/  BSSY.RECONVERGENT B1, `(.L_x_8) ;  /* 0x0000062000017945 */ /* 0x000fe20003800200 */
[----:B------:R-:W-:Y:S02]  /*0c90*/  SHF.R.U32.HI R16, RZ, 0x17, R0 ;  /* 0x00000017ff107819 */ /* 0x000fe40000011600 */
[----:B------:R-:W-:Y:S02]  /*0ca0*/  LOP3.LUT R12, R12, 0xff, RZ, 0xc0, !PT ;  /* 0x000000ff0c0c7812 */ /* 0x000fe400078ec0ff */
[----:B------:R-:W-:-:S03]  /*0cb0*/  LOP3.LUT R16, R16, 0xff, RZ, 0xc0, !PT ;  /* 0x000000ff10107812 */ /* 0x000fc600078ec0ff */
[----:B------:R-:W-:Y:S01]  /*0cc0*/  VIADD R17, R12, 0xffffffff ;  /* 0xffffffff0c117836 */ /* 0x000fe20000000000 */
[----:B------:R-:W-:-:S04]  /*0cd0*/  IADD3 R15, PT, PT, R16, -0x1, RZ ;  /* 0xffffffff100f7810 */ /* 0x000fc80007ffe0ff */
[----:B------:R-:W-:-:S04]  /*0ce0*/  ISETP.GT.U32.AND P0, PT, R17, 0xfd, PT ;  /* 0x000000fd1100780c */ /* 0x000fc80003f04070 */
[----:B------:R-:W-:-:S13]  /*0cf0*/  ISETP.GT.U32.OR P0, PT, R15, 0xfd, P0 ;  /* 0x000000fd0f00780c */ /* 0x000fda0000704470 */
[----:B------:R-:W-:Y:S01]  /*0d00*/  @!P0 IMAD.MOV.U32 R14, RZ, RZ, RZ ;  /* 0x000000ffff0e8224 */ /* 0x000fe200078e00ff */
[----:B------:R-:W-:Y:S06]  /*0d10*/  @!P0 BRA `(.L_x_9) ;  /* 0x00000000005c8947 */ /* 0x000fec0003800000 */
[----:B------:R-:W-:Y:S02]  /*0d20*/  FSETP.GTU.FTZ.AND P0, PT, |R0|, +INF , PT ;  /* 0x7f8000000000780b */ /* 0x000fe40003f1c200 */
[----:B------:R-:W-:-:S04]  /*0d30*/  FSETP.GTU.FTZ.AND P1, PT, |R3|, +INF , PT ;  /* 0x7f8000000300780b */ /* 0x000fc80003f3c200 */
[----:B------:R-:W-:-:S13]  /*0d40*/  PLOP3.LUT P0, PT, P0, P1, PT, 0xf8, 0x8f ;  /* 0x00000000008f781c */ /* 0x000fda0000703f70 */
[----:B------:R-:W-:Y:S05]  /*0d50*/  @P0 BRA `(.L_x_10) ;  /* 0x00000004004c0947 */ /* 0x000fea0003800000 */
[----:B------:R-:W-:-:S13]  /*0d60*/  LOP3.LUT P0, RZ, R3, 0x7fffffff, R0, 0xc8, !PT ;  /* 0x7fffffff03ff7812 */ /* 0x000fda000780c800 */
[----:B------:R-:W-:Y:S05]  /*0d70*/  @!P0 BRA `(.L_x_11) ;  /* 0x00000004003c8947 */ /* 0x000fea0003800000 */
[C---:B------:R-:W-:Y:S02]  /*0d80*/  FSETP.NEU.FTZ.AND P2, PT, |R0|.reuse, +INF , PT ;  /* 0x7f8000000000780b */ /* 0x040fe40003f5d200 */
[----:B------:R-:W-:Y:S02]  /*0d90*/  FSETP.NEU.FTZ.AND P1, PT, |R3|, +INF , PT ;  /* 0x7f8000000300780b */ /* 0x000fe40003f3d200 */
[----:B------:R-:W-:-:S11]  /*0da0*/  FSETP.NEU.FTZ.AND P0, PT, |R0|, +INF , PT ;  /* 0x7f8000000000780b */ /* 0x000fd60003f1d200 */
[----:B------:R-:W-:Y:S05]  /*0db0*/  @!P1 BRA !P2, `(.L_x_11) ;  /* 0x00000004002c9947 */ /* 0x000fea0005000000 */
[----:B------:R-:W-:-:S04]  /*0dc0*/  LOP3.LUT P2, RZ, R0, 0x7fffffff, RZ, 0xc0, !PT ;  /* 0x7fffffff00ff7812 */ /* 0x000fc8000784c0ff */
[----:B------:R-:W-:-:S13]  /*0dd0*/  PLOP3.LUT P1, PT, P1, P2, PT, 0x2f, 0xf2 ;  /* 0x0000000000f2781c */ /* 0x000fda0000f24577 */
[----:B------:R-:W-:Y:S05]  /*0de0*/  @P1 BRA `(.L_x_12) ;  /* 0x0000000400181947 */ /* 0x000fea0003800000 */
[----:B------:R-:W-:-:S04]  /*0df0*/  LOP3.LUT P1, RZ, R3, 0x7fffffff, RZ, 0xc0, !PT ;  /* 0x7fffffff03ff7812 */ /* 0x000fc8000782c0ff */
[----:B------:R-:W-:-:S13]  /*0e00*/  PLOP3.LUT P0, PT, P0, P1, PT, 0x2f, 0xf2 ;  /* 0x0000000000f2781c */ /* 0x000fda0000702577 */
[----:B------:R-:W-:Y:S05]  /*0e10*/  @P0 BRA `(.L_x_13) ;  /* 0x0000000400000947 */ /* 0x000fea0003800000 */
[----:B------:R-:W-:Y:S02]  /*0e20*/  ISETP.GE.AND P0, PT, R15, RZ, PT ;  /* 0x000000ff0f00720c */ /* 0x000fe40003f06270 */
[----:B------:R-:W-:-:S11]  /*0e30*/  ISETP.GE.AND P1, PT, R17, RZ, PT ;  /* 0x000000ff1100720c */ /* 0x000fd60003f26270 */
[----:B------:R-:W-:Y:S01]  /*0e40*/  @P0 MOV R14, RZ ;  /* 0x000000ff000e0202 */ /* 0x000fe20000000f00 */
[----:B------:R-:W-:Y:S02]  /*0e50*/  @!P0 IMAD.MOV.U32 R14, RZ, RZ, -0x40 ;  /* 0xffffffc0ff0e8424 */ /* 0x000fe400078e00ff */
[----:B------:R-:W-:Y:S01]  /*0e60*/  @!P0 FFMA R0, R0, 1.84467440737095516160e+19, RZ ;  /* 0x5f80000000008823 */ /* 0x000fe200000000ff */
[----:B------:R-:W-:Y:S02]  /*0e70*/  @!P1 FFMA R3, R3, 1.84467440737095516160e+19, RZ ;  /* 0x5f80000003039823 */ /* 0x000fe400000000ff */
[----:B------:R-:W-:-:S07]  /*0e80*/  @!P1 IADD3 R14, PT, PT, R14, 0x40, RZ ;  /* 0x000000400e0e9810 */ /* 0x000fce0007ffe0ff */
.L_x_9:
[----:B------:R-:W-:Y:S01]  /*0e90*/  LEA R18, R12, 0xc0800000, 0x17 ;  /* 0xc08000000c127811 */ /* 0x000fe200078eb8ff */
[----:B------:R-:W-:Y:S04]  /*0ea0*/  BSSY.RECONVERGENT B2, `(.L_x_14) ;  /* 0x0000036000027945 */ /* 0x000fe80003800200 */
[----:B------:R-:W-:Y:S01]  /*0eb0*/  IMAD.IADD R18, R3, 0x1, -R18 ;  /* 0x0000000103127824 */ /* 0x000fe200078e0a12 */
[----:B------:R-:W-:-:S03]  /*0ec0*/  IADD3 R3, PT, PT, R16, -0x7f, RZ ;  /* 0xffffff8110037810 */ /* 0x000fc60007ffe0ff */
[----:B------:R-:W0:Y:S01]  /*0ed0*/  MUFU.RCP R20, R18 ;  /* 0x0000001200147308 */ /* 0x000e220000001000 */
[----:B------:R-:W-:Y:S01]  /*0ee0*/  FADD.FTZ R15, -R18, -RZ ;  /* 0x800000ff120f7221 */ /* 0x000fe20000010100 */
[----:B------:R-:W-:-:S03]  /*0ef0*/  IMAD R0, R3, -0x800000, R0 ;  /* 0xff80000003007824 */ /* 0x000fc600078e0200 */
[----:B0-----:R-:W-:-:S04]  /*0f00*/  FFMA R17, R20, R15, 1 ;  /* 0x3f80000014117423 */ /* 0x001fc8000000000f */
[----:B------:R-:W-:-:S04]  /*0f10*/  FFMA R17, R20, R17, R20 ;  /* 0x0000001114117223 */ /* 0x000fc80000000014 */
[----:B------:R-:W-:-:S04]  /*0f20*/  FFMA R16, R0, R17, RZ ;  /* 0x0000001100107223 */ /* 0x000fc800000000ff */
[----:B------:R-:W-:-:S04]  /*0f30*/  FFMA R19, R15, R16, R0 ;  /* 0x000000100f137223 */ /* 0x000fc80000000000 */
[----:B------:R-:W-:Y:S01]  /*0f40*/  FFMA R16, R17, R19, R16 ;  /* 0x0000001311107223 */ /* 0x000fe20000000010 */
[----:B------:R-:W-:-:S03]  /*0f50*/  IADD3 R19, PT, PT, R3, 0x7f, -R12 ;  /* 0x0000007f03137810 */ /* 0x000fc60007ffe80c */
[----:B------:R-:W-:Y:S02]  /*0f60*/  FFMA R15, R15, R16, R0 ;  /* 0x000000100f0f7223 */ /* 0x000fe40000000000 */
[----:B------:R-:W-:Y:S02]  /*0f70*/  IMAD.IADD R19, R19, 0x1, R14 ;  /* 0x0000000113137824 */ /* 0x000fe400078e020e */
[----:B------:R-:W-:-:S05]  /*0f80*/  FFMA R0, R17, R15, R16 ;  /* 0x0000000f11007223 */ /* 0x000fca0000000010 */
[----:B------:R-:W-:-:S04]  /*0f90*/  SHF.R.U32.HI R3, RZ, 0x17, R0 ;  /* 0x00000017ff037819 */ /* 0x000fc80000011600 */
[----:B------:R-:W-:-:S04]  /*0fa0*/  LOP3.LUT R3, R3, 0xff, RZ, 0xc0, !PT ;  /* 0x000000ff03037812 */ /* 0x000fc800078ec0ff */
[----:B------:R-:W-:-:S05]  /*0fb0*/  IADD3 R3, PT, PT, R3, R19, RZ ;  /* 0x0000001303037210 */ /* 0x000fca0007ffe0ff */
[----:B------:R-:W-:-:S05]  /*0fc0*/  VIADD R12, R3, 0xffffffff ;  /* 0xffffffff030c7836 */ /* 0x000fca0000000000 */
[----:B------:R-:W-:-:S13]  /*0fd0*/  ISETP.GE.U32.AND P0, PT, R12, 0xfe, PT ;  /* 0x000000fe0c00780c */ /* 0x000fda0003f06070 */
[----:B------:R-:W-:Y:S05]  /*0fe0*/  @!P0 BRA `(.L_x_15) ;  /* 0x0000000000808947 */ /* 0x000fea0003800000 */
[----:B------:R-:W-:-:S13]  /*0ff0*/  ISETP.GT.AND P0, PT, R3, 0xfe, PT ;  /* 0x000000fe0300780c */ /* 0x000fda0003f04270 */
[----:B------:R-:W-:Y:S05]  /*1000*/  @P0 BRA `(.L_x_16) ;  /* 0x00000000006c0947 */ /* 0x000fea0003800000 */
[----:B------:R-:W-:-:S13]  /*1010*/  ISETP.GE.AND P0, PT, R3, 0x1, PT ;  /* 0x000000010300780c */ /* 0x000fda0003f06270 */
[----:B------:R-:W-:Y:S05]  /*1020*/  @P0 BRA `(.L_x_17) ;  /* 0x0000000000740947 */ /* 0x000fea0003800000 */
[----:B------:R-:W-:Y:S02]  /*1030*/  ISETP.GE.AND P0, PT, R3, -0x18, PT ;  /* 0xffffffe80300780c */ /* 0x000fe40003f06270 */
[----:B------:R-:W-:-:S11]  /*1040*/  LOP3.LUT R0, R0, 0x80000000, RZ, 0xc0, !PT ;  /* 0x8000000000007812 */ /* 0x000fd600078ec0ff */
[----:B------:R-:W-:Y:S05]  /*1050*/  @!P0 BRA `(.L_x_17) ;  /* 0x0000000000688947 */ /* 0x000fea0003800000 */
[-CC-:B------:R-:W-:Y:S01]  /*1060*/  FFMA.RZ R12, R17, R15.reuse, R16.reuse ;  /* 0x0000000f110c7223 */ /* 0x180fe2000000c010 */
[C---:B------:R-:W-:Y:S02]  /*1070*/  ISETP.NE.AND P2, PT, R3.reuse, RZ, PT ;  /* 0x000000ff0300720c */ /* 0x040fe40003f45270 */
[----:B------:R-:W-:Y:S02]  /*1080*/  ISETP.NE.AND P1, PT, R3, RZ, PT ;  /* 0x000000ff0300720c */ /* 0x000fe40003f25270 */
[----:B------:R-:W-:Y:S01]  /*1090*/  LOP3.LUT R14, R12, 0x7fffff, RZ, 0xc0, !PT ;  /* 0x007fffff0c0e7812 */ /* 0x000fe200078ec0ff */
[CCC-:B------:R-:W-:Y:S01]  /*10a0*/  FFMA.RP R12, R17.reuse, R15.reuse, R16.reuse ;  /* 0x0000000f110c7223 */ /* 0x1c0fe20000008010 */
[----:B------:R-:W-:Y:S01]  /*10b0*/  FFMA.RM R15, R17, R15, R16 ;  /* 0x0000000f110f7223 */ /* 0x000fe20000004010 */
[----:B------:R-:W-:Y:S01]  /*10c0*/  IADD3 R17, PT, PT, R3, 0x20, RZ ;  /* 0x0000002003117810 */ /* 0x000fe20007ffe0ff */
[----:B------:R-:W-:Y:S01]  /*10d0*/  IMAD.MOV R3, RZ, RZ, -R3 ;  /* 0x000000ffff037224 */ /* 0x000fe200078e0a03 */
[----:B------:R-:W-:-:S02]  /*10e0*/  LOP3.LUT R14, R14, 0x800000, RZ, 0xfc, !PT ;  /* 0x008000000e0e7812 */ /* 0x000fc400078efcff */
[----:B------:R-:W-:Y:S02]  /*10f0*/  FSETP.NEU.FTZ.AND P0, PT, R12, R15, PT ;  /* 0x0000000f0c00720b */ /* 0x000fe40003f1d000 */
[----:B------:R-:W-:Y:S02]  /*1100*/  SHF.L.U32 R17, R14, R17, RZ ;  /* 0x000000110e117219 */ /* 0x000fe400000006ff */
[----:B------:R-:W-:Y:S02]  /*1110*/  SEL R3, R3, RZ, P2 ;  /* 0x000000ff03037207 */ /* 0x000fe40001000000 */
[----:B------:R-:W-:Y:S02]  /*1120*/  ISETP.NE.AND P1, PT, R17, RZ, P1 ;  /* 0x000000ff1100720c */ /* 0x000fe40000f25270 */
[----:B------:R-:W-:Y:S02]  /*1130*/  SHF.R.U32.HI R3, RZ, R3, R14 ;  /* 0x00000003ff037219 */ /* 0x000fe4000001160e */
[----:B------:R-:W-:-:S02]  /*1140*/  PLOP3.LUT P0, PT, P0, P1, PT, 0xf8, 0x8f ;  /* 0x00000000008f781c */ /* 0x000fc40000703f70 */
[----:B------:R-:W-:Y:S02]  /*1150*/  SHF.R.U32.HI R15, RZ, 0x1, R3 ;  /* 0x00000001ff0f7819 */ /* 0x000fe40000011603 */
[----:B------:R-:W-:-:S04]  /*1160*/  SEL R12, RZ, 0x1, !P0 ;  /* 0x00000001ff0c7807 */ /* 0x000fc80004000000 */
[----:B------:R-:W-:-:S04]  /*1170*/  LOP3.LUT R12, R12, 0x1, R15, 0xf8, !PT ;  /* 0x000000010c0c7812 */ /* 0x000fc800078ef80f */
[----:B------:R-:W-:-:S04]  /*1180*/  LOP3.LUT R12, R12, R3, RZ, 0xc0, !PT ;  /* 0x000000030c0c7212 */ /* 0x000fc800078ec0ff */
[----:B------:R-:W-:-:S04]  /*1190*/  IADD3 R15, PT, PT, R15, R12, RZ ;  /* 0x0000000c0f0f7210 */ /* 0x000fc80007ffe0ff */
[----:B------:R-:W-:Y:S01]  /*11a0*/  LOP3.LUT R0, R15, R0, RZ, 0xfc, !PT ;  /* 0x000000000f007212 */ /* 0x000fe200078efcff */
[----:B------:R-:W-:Y:S06]  /*11b0*/  BRA `(.L_x_17) ;  /* 0x0000000000107947 */ /* 0x000fec0003800000 */
.L_x_16:
[----:B------:R-:W-:-:S04]  /*11c0*/  LOP3.LUT R0, R0, 0x80000000, RZ, 0xc0, !PT ;  /* 0x8000000000007812 */ /* 0x000fc800078ec0ff */
[----:B------:R-:W-:Y:S01]  /*11d0*/  LOP3.LUT R0, R0, 0x7f800000, RZ, 0xfc, !PT ;  /* 0x7f80000000007812 */ /* 0x000fe200078efcff */
[----:B------:R-:W-:Y:S06]  /*11e0*/  BRA `(.L_x_17) ;  /* 0x0000000000047947 */ /* 0x000fec0003800000 */
.L_x_15:
[----:B------:R-:W-:-:S07]  /*11f0*/  IMAD R0, R19, 0x800000, R0 ;  /* 0x0080000013007824 */ /* 0x000fce00078e0200 */
.L_x_17:
[----:B------:R-:W-:Y:S05]  /*1200*/  BSYNC.RECONVERGENT B2 ;  /* 0x0000000000027941 */ /* 0x000fea0003800200 */
.L_x_14:
[----:B------:R-:W-:Y:S05]  /*1210*/  BRA `(.L_x_18) ;  /* 0x0000000000207947 */ /* 0x000fea0003800000 */
.L_x_13:
[----:B------:R-:W-:-:S04]  /*1220*/  LOP3.LUT R0, R3, 0x80000000, R0, 0x48, !PT ;  /* 0x8000000003007812 */ /* 0x000fc800078e4800 */
[----:B------:R-:W-:Y:S01]  /*1230*/  LOP3.LUT R0, R0, 0x7f800000, RZ, 0xfc, !PT ;  /* 0x7f80000000007812 */ /* 0x000fe200078efcff */
[----:B------:R-:W-:Y:S06]  /*1240*/  BRA `(.L_x_18) ;  /* 0x0000000000147947 */ /* 0x000fec0003800000 */
.L_x_12:
[----:B------:R-:W-:Y:S01]  /*1250*/  LOP3.LUT R0, R3, 0x80000000, R0, 0x48, !PT ;  /* 0x8000000003007812 */ /* 0x000fe200078e4800 */
[----:B------:R-:W-:Y:S06]  /*1260*/  BRA `(.L_x_18) ;  /* 0x00000000000c7947 */ /* 0x000fec0003800000 */
.L_x_11:
[----:B------:R-:W0:Y:S01]  /*1270*/  MUFU.RSQ R0, -QNAN ;  /* 0xffc0000000007908 */ /* 0x000e220000001400 */
[----:B------:R-:W-:Y:S05]  /*1280*/  BRA `(.L_x_18) ;  /* 0x0000000000047947 */ /* 0x000fea0003800000 */
.L_x_10:
[----:B------:R-:W-:-:S07]  /*1290*/  FADD.FTZ R0, R0, R3 ;  /* 0x0000000300007221 */ /* 0x000fce0000010000 */
.L_x_18:
[----:B------:R-:W-:Y:S05]  /*12a0*/  BSYNC.RECONVERGENT B1 ;  /* 0x0000000000017941 */ /* 0x000fea0003800200 */
.L_x_8:
[----:B------:R-:W-:-:S04]  /*12b0*/  HFMA2 R3, -RZ, RZ, 0, 0 ;  /* 0x00000000ff037431 */ /* 0x000fc800000001ff */
[----:B0-----:R-:W-:Y:S05]  /*12c0*/  RET.REL.NODEC R2 `(_Z21ColorBufferFillKernelP6uchar3fiii) ;  /* 0xffffffec024c7950 */ /* 0x001fea0003c3ffff */
.L_x_19:
[----:B------:R-:W-:-:S00]  /*12d0*/  BRA `(.L_x_19) ;  /* 0xfffffffc00fc7947 */ /* 0x000fc0000383ffff */
[----:B------:R-:W-:-:S00]  /*12e0*/  NOP ;  /* 0x0000000000007918 */ /* 0x000fc00000000000 */
        /* <DEDUP_REMOVED lines=9> */
.L_x_20:


//--------------------- .nv.shared.reserved.0     --------------------------
	.section	.nv.shared.reserved.0,"aw",@nobits
	.weak		__nv_reservedSMEM_offset_0_alias
	.size		__nv_reservedSMEM_offset_0_alias, 0, 64
	.other		__nv_reservedSMEM_offset_0_alias,@"STO_CUDA_RESERVED_SHARED STV_DEFAULT"
__nv_reservedSMEM_offset_0_alias:
	.zero		0
	.zero		64


//--------------------- .nv.constant0._Z21ColorBufferFillKernelP6uchar3fiii --------------------------
	.section	.nv.constant0._Z21ColorBufferFillKernelP6uchar3fiii,"a",@progbits
	.sectionflags	@""
	.align	4
.nv.constant0._Z21ColorBufferFillKernelP6uchar3fiii:
	.zero		920


//--------------------- SYMBOLS --------------------------

	.type		.nv.reservedSmem.offset0,@object
	.size		.nv.reservedSmem.offset0,0x4
